	.headerflags	@"EF_CUDA_TEXMODE_UNIFIED EF_CUDA_64BIT_ADDRESS EF_CUDA_ACCELERATORS EF_CUDA_SM90 EF_CUDA_VIRTUAL_SM(EF_CUDA_SM90)"
	.elftype	@"ET_EXEC"


//--------------------- .nv.info                  --------------------------
	.section	.nv.info,"",@"SHT_CUDA_INFO"
	.align	4


	//----- nvinfo : EIATTR_REGCOUNT
	.align		4
        /*0000*/ 	.byte	0x04, 0x2f
        /*0002*/ 	.short	(.L_3 - .L_2)
	.align		4
.L_2:
        /*0004*/ 	.word	index@(triton_poi_fused_cat_66)
        /*0008*/ 	.word	0x0000001c


	//----- nvinfo : EIATTR_MIN_STACK_SIZE
	.align		4
.L_3:
        /*000c*/ 	.byte	0x04, 0x12
        /*000e*/ 	.short	(.L_5 - .L_4)
	.align		4
.L_4:
        /*0010*/ 	.word	index@(triton_poi_fused_cat_66)
        /*0014*/ 	.word	0x00000000


	//----- nvinfo : EIATTR_FRAME_SIZE
	.align		4
.L_5:
        /*0018*/ 	.byte	0x04, 0x11
        /*001a*/ 	.short	(.L_7 - .L_6)
	.align		4
.L_6:
        /*001c*/ 	.word	index@(triton_poi_fused_cat_66)
        /*0020*/ 	.word	0x00000000


	//----- nvinfo : EIATTR_MIN_STACK_SIZE
	.align		4
.L_7:
        /*0024*/ 	.byte	0x04, 0x12
        /*0026*/ 	.short	(.L_9 - .L_8)
	.align		4
.L_8:
        /*0028*/ 	.word	index@(triton_poi_fused_cat_66)
        /*002c*/ 	.word	0x00000000
.L_9:


//--------------------- .nv.info.triton_poi_fused_cat_66 --------------------------
	.section	.nv.info.triton_poi_fused_cat_66,"",@"SHT_CUDA_INFO"
	.sectionflags	@""
	.align	4


	//----- nvinfo : EIATTR_CUDA_API_VERSION
	.align		4
        /*0000*/ 	.byte	0x04, 0x37
        /*0002*/ 	.short	(.L_11 - .L_10)
.L_10:
        /*0004*/ 	.word	0x0000007c


	//----- nvinfo : EIATTR_KPARAM_INFO
	.align		4
.L_11:
        /*0008*/ 	.byte	0x04, 0x17
        /*000a*/ 	.short	(.L_13 - .L_12)
.L_12:
        /*000c*/ 	.word	0x00000000
        /*0010*/ 	.short	0x0007
        /*0012*/ 	.short	0x0038
        /*0014*/ 	.byte	0x00, 0xf0, 0x11, 0x00


	//----- nvinfo : EIATTR_KPARAM_INFO
	.align		4
.L_13:
        /*0018*/ 	.byte	0x04, 0x17
        /*001a*/ 	.short	(.L_15 - .L_14)
.L_14:
        /*001c*/ 	.word	0x00000000
        /*0020*/ 	.short	0x0006
        /*0022*/ 	.short	0x0030
        /*0024*/ 	.byte	0x00, 0xf4, 0x21, 0x00


	//----- nvinfo : EIATTR_KPARAM_INFO
	.align		4
.L_15:
        /*0028*/ 	.byte	0x04, 0x17
        /*002a*/ 	.short	(.L_17 - .L_16)
.L_16:
        /*002c*/ 	.word	0x00000000
        /*0030*/ 	.short	0x0005
        /*0032*/ 	.short	0x0028
        /*0034*/ 	.byte	0x00, 0xf4, 0x21, 0x00


	//----- nvinfo : EIATTR_KPARAM_INFO
	.align		4
.L_17:
        /*0038*/ 	.byte	0x04, 0x17
        /*003a*/ 	.short	(.L_19 - .L_18)
.L_18:
        /*003c*/ 	.word	0x00000000
        /*0040*/ 	.short	0x0004
        /*0042*/ 	.short	0x0020
        /*0044*/ 	.byte	0x00, 0xf4, 0x21, 0x00


	//----- nvinfo : EIATTR_KPARAM_INFO
	.align		4
.L_19:
        /*0048*/ 	.byte	0x04, 0x17
        /*004a*/ 	.short	(.L_21 - .L_20)
.L_20:
        /*004c*/ 	.word	0x00000000
        /*0050*/ 	.short	0x0003
        /*0052*/ 	.short	0x0018
        /*0054*/ 	.byte	0x00, 0xf4, 0x21, 0x00


	//----- nvinfo : EIATTR_KPARAM_INFO
	.align		4
.L_21:
        /*0058*/ 	.byte	0x04, 0x17
        /*005a*/ 	.short	(.L_23 - .L_22)
.L_22:
        /*005c*/ 	.word	0x00000000
        /*0060*/ 	.short	0x0002
        /*0062*/ 	.short	0x0010
        /*0064*/ 	.byte	0x00, 0xf4, 0x21, 0x00


	//----- nvinfo : EIATTR_KPARAM_INFO
	.align		4
.L_23:
        /*0068*/ 	.byte	0x04, 0x17
        /*006a*/ 	.short	(.L_25 - .L_24)
.L_24:
        /*006c*/ 	.word	0x00000000
        /*0070*/ 	.short	0x0001
        /*0072*/ 	.short	0x0008
        /*0074*/ 	.byte	0x00, 0xf4, 0x21, 0x00


	//----- nvinfo : EIATTR_KPARAM_INFO
	.align		4
.L_25:
        /*0078*/ 	.byte	0x04, 0x17
        /*007a*/ 	.short	(.L_27 - .L_26)
.L_26:
        /*007c*/ 	.word	0x00000000
        /*0080*/ 	.short	0x0000
        /*0082*/ 	.short	0x0000
        /*0084*/ 	.byte	0x00, 0xf4, 0x21, 0x00


	//----- nvinfo : EIATTR_SPARSE_MMA_MASK
	.align		4
.L_27:
        /*0088*/ 	.byte	0x03, 0x50
        /*008a*/ 	.short	0x0000


	//----- nvinfo : EIATTR_MAXREG_COUNT
	.align		4
        /*008c*/ 	.byte	0x03, 0x1b
        /*008e*/ 	.short	0x00ff


	//----- nvinfo : EIATTR_EXIT_INSTR_OFFSETS
	.align		4
        /*0090*/ 	.byte	0x04, 0x1c
        /*0092*/ 	.short	(.L_29 - .L_28)


	//   ....[0]....
.L_28:
        /*0094*/ 	.word	0x00000690


	//----- nvinfo : EIATTR_REQNTID
	.align		4
.L_29:
        /*0098*/ 	.byte	0x04, 0x10
        /*009a*/ 	.short	(.L_31 - .L_30)
.L_30:
        /*009c*/ 	.word	0x00000100
        /*00a0*/ 	.word	0x00000001
        /*00a4*/ 	.word	0x00000001


	//----- nvinfo : EIATTR_CBANK_PARAM_SIZE
	.align		4
.L_31:
        /*00a8*/ 	.byte	0x03, 0x19
        /*00aa*/ 	.short	0x003c


	//----- nvinfo : EIATTR_PARAM_CBANK
	.align		4
        /*00ac*/ 	.byte	0x04, 0x0a
        /*00ae*/ 	.short	(.L_33 - .L_32)
	.align		4
.L_32:
        /*00b0*/ 	.word	index@(.nv.constant0.triton_poi_fused_cat_66)
        /*00b4*/ 	.short	0x0210
        /*00b6*/ 	.short	0x003c


	//----- nvinfo : EIATTR_SW_WAR
	.align		4
.L_33:
        /*00b8*/ 	.byte	0x04, 0x36
        /*00ba*/ 	.short	(.L_35 - .L_34)
.L_34:
        /*00bc*/ 	.word	0x00000008
.L_35:


//--------------------- .nv.callgraph             --------------------------
	.section	.nv.callgraph,"",@"SHT_CUDA_CALLGRAPH"
	.align	4
	.sectionentsize	8
	.align		4
        /*0000*/ 	.word	0x00000000
	.align		4
        /*0004*/ 	.word	0xffffffff
	.align		4
        /*0008*/ 	.word	0x00000000
	.align		4
        /*000c*/ 	.word	0xfffffffe
	.align		4
        /*0010*/ 	.word	0x00000000
	.align		4
        /*0014*/ 	.word	0xfffffffd
	.align		4
        /*0018*/ 	.word	0x00000000
	.align		4
        /*001c*/ 	.word	0xfffffffc


//--------------------- .nv.constant4             --------------------------
	.section	.nv.constant4,"a",@progbits
	.align	8
	.align		8
.nv.constant4:
        /*0000*/ 	.dword	_$_str
	.align		8
        /*0008*/ 	.dword	_$_str_$_2


//--------------------- .text.triton_poi_fused_cat_66 --------------------------
	.section	.text.triton_poi_fused_cat_66,"ax",@progbits
	.align	128
        .global         triton_poi_fused_cat_66
        .type           triton_poi_fused_cat_66,@function
        .size           triton_poi_fused_cat_66,(.L_x_1 - triton_poi_fused_cat_66)
        .other          triton_poi_fused_cat_66,@"STO_CUDA_ENTRY STV_DEFAULT"
triton_poi_fused_cat_66:
.text.triton_poi_fused_cat_66:
[----:B------:R-:W-:Y:S01]  /*0000*/  LDC R1, c[0x0][0x28] ;  /* 0x00000a00ff017b82 */ /* 0x000fe20000000800 */
[----:B------:R-:W1:Y:S07]  /*0010*/  S2R R0, SR_TID.X ;  /* 0x0000000000007919 */ /* 0x000e6e0000002100 */
[----:B------:R-:W2:Y:S01]  /*0020*/  LDC.64 R16, c[0x0][0x220] ;  /* 0x00008800ff107b82 */ /* 0x000ea20000000a00 */
[----:B------:R-:W-:Y:S01]  /*0030*/  CS2R R8, SRZ ;  /* 0x0000000000087805 */ /* 0x000fe2000001ff00 */
[----:B------:R-:W-:Y:S01]  /*0040*/  ULDC.64 UR4, c[0x0][0x208] ;  /* 0x0000820000047ab9 */ /* 0x000fe20000000a00 */
[----:B------:R-:W3:Y:S05]  /*0050*/  S2R R3, SR_CTAID.X ;  /* 0x0000000000037919 */ /* 0x000eea0000002500 */
[----:B------:R-:W4:Y:S08]  /*0060*/  LDC.64 R14, c[0x0][0x218] ;  /* 0x00008600ff0e7b82 */ /* 0x000f300000000a00 */
[----:B------:R-:W5:Y:S01]  /*0070*/  LDC.64 R6, c[0x0][0x228] ;  /* 0x00008a00ff067b82 */ /* 0x000f620000000a00 */
[----:B------:R-:W-:Y:S01]  /*0080*/  IMAD.MOV.U32 R10, RZ, RZ, RZ ;  /* 0x000000ffff0a7224 */ /* 0x000fe200078e00ff */
[----:B------:R-:W-:Y:S01]  /*0090*/  ULDC.64 UR6, c[0x0][0x238] ;  /* 0x00008e0000067ab9 */ /* 0x000fe20000000a00 */
[----:B-1----:R-:W-:-:S05]  /*00a0*/  IMAD.SHL.U32 R0, R0, 0x2, RZ ;  /* 0x0000000200007824 */ /* 0x002fca00078e00ff */
[----:B------:R-:W-:-:S05]  /*00b0*/  LOP3.LUT R0, R0, 0x1fe, RZ, 0xc0, !PT ;  /* 0x000001fe00007812 */ /* 0x000fca00078ec0ff */
[----:B---3--:R-:W-:-:S05]  /*00c0*/  IMAD R0, R3, 0x200, R0 ;  /* 0x0000020003007824 */ /* 0x008fca00078e0200 */
[----:B------:R-:W-:-:S04]  /*00d0*/  SHF.R.S32.HI R5, RZ, 0x1f, R0 ;  /* 0x0000001fff057819 */ /* 0x000fc80000011400 */
[----:B------:R-:W-:-:S04]  /*00e0*/  LEA.HI R12, R5, R0, RZ, 0x8 ;  /* 0x00000000050c7211 */ /* 0x000fc800078f40ff */
[--C-:B------:R-:W-:Y:S02]  /*00f0*/  SHF.R.S32.HI R11, RZ, 0x8, R12.reuse ;  /* 0x00000008ff0b7819 */ /* 0x100fe4000001140c */
[----:B------:R-:W-:-:S04]  /*0100*/  SHF.R.S32.HI R2, RZ, 0x1f, R12 ;  /* 0x0000001fff027819 */ /* 0x000fc8000001140c */
[----:B------:R-:W-:-:S04]  /*0110*/  LEA.HI R2, R2, R11, RZ, 0xa ;  /* 0x0000000b02027211 */ /* 0x000fc800078f50ff */
[----:B------:R-:W-:-:S05]  /*0120*/  LOP3.LUT R2, R2, 0xfffffc00, RZ, 0xc0, !PT ;  /* 0xfffffc0002027812 */ /* 0x000fca00078ec0ff */
[----:B------:R-:W-:Y:S02]  /*0130*/  IMAD.IADD R11, R11, 0x1, -R2 ;  /* 0x000000010b0b7824 */ /* 0x000fe400078e0a02 */
[----:B------:R-:W1:Y:S02]  /*0140*/  LDC.64 R2, c[0x0][0x210] ;  /* 0x00008400ff027b82 */ /* 0x000e640000000a00 */
[C---:B--2---:R-:W-:Y:S01]  /*0150*/  IMAD.WIDE R16, R11.reuse, 0x4, R16 ;  /* 0x000000040b107825 */ /* 0x044fe200078e0210 */
[----:B------:R-:W-:-:S13]  /*0160*/  ISETP.GE.AND P1, PT, R11, 0x200, PT ;  /* 0x000002000b00780c */ /* 0x000fda0003f26270 */
[----:B------:R-:W2:Y:S04]  /*0170*/  @!P1 LDG.E.EL R9, desc[UR4][R16.64] ;  /* 0x0000000410099981 */ /* 0x000ea8000c2e1900 */
[----:B------:R3:W2:Y:S01]  /*0180*/  @!P1 LDG.E.EL R8, desc[UR4][R16.64] ;  /* 0x0000000410089981 */ /* 0x0006a2000c2e1900 */
[----:B------:R-:W-:Y:S01]  /*0190*/  LEA.HI R5, R5, R0, RZ, 0x12 ;  /* 0x0000000005057211 */ /* 0x000fe200078f90ff */
[----:B----4-:R-:W-:-:S03]  /*01a0*/  IMAD.WIDE R24, R11, 0x4, R14 ;  /* 0x000000040b187825 */ /* 0x010fc600078e020e */
[----:B------:R-:W-:Y:S02]  /*01b0*/  SHF.R.S32.HI R13, RZ, 0x12, R5 ;  /* 0x00000012ff0d7819 */ /* 0x000fe40000011405 */
[----:B------:R-:W-:Y:S01]  /*01c0*/  LOP3.LUT R5, R5, 0xfffc0000, RZ, 0xc0, !PT ;  /* 0xfffc000005057812 */ /* 0x000fe200078ec0ff */
[----:B------:R-:W4:Y:S02]  /*01d0*/  @!P1 LDG.E.EL R10, desc[UR4][R24.64] ;  /* 0x00000004180a9981 */ /* 0x000f24000c2e1900 */
[----:B------:R-:W-:-:S05]  /*01e0*/  IMAD.SHL.U32 R13, R13, 0x20000, RZ ;  /* 0x000200000d0d7824 */ /* 0x000fca00078e00ff */
[----:B------:R-:W-:Y:S02]  /*01f0*/  IADD3 R23, R13, R0, -R5 ;  /* 0x000000000d177210 */ /* 0x000fe40007ffe805 */
[----:B------:R-:W5:Y:S03]  /*0200*/  LDC.64 R4, c[0x0][0x230] ;  /* 0x00008c00ff047b82 */ /* 0x000f660000000a00 */
[----:B-1----:R-:W-:Y:S01]  /*0210*/  IMAD.WIDE R22, R23, 0x4, R2 ;  /* 0x0000000417167825 */ /* 0x002fe200078e0202 */
[----:B------:R-:W-:-:S06]  /*0220*/  CS2R R2, SRZ ;  /* 0x0000000000027805 */ /* 0x000fcc000001ff00 */
[----:B------:R-:W4:Y:S01]  /*0230*/  @!P1 LDG.E.64 R2, desc[UR4][R22.64] ;  /* 0x0000000416029981 */ /* 0x000f22000c1e1b00 */
[----:B---3--:R-:W-:Y:S02]  /*0240*/  CS2R R16, SRZ ;  /* 0x0000000000107805 */ /* 0x008fe4000001ff00 */
[----:B------:R-:W-:Y:S02]  /*0250*/  LOP3.LUT R19, R12, 0xffffff00, RZ, 0xc0, !PT ;  /* 0xffffff000c137812 */ /* 0x000fe400078ec0ff */
[----:B------:R-:W-:Y:S01]  /*0260*/  CS2R R14, SRZ ;  /* 0x00000000000e7805 */ /* 0x000fe2000001ff00 */
[----:B------:R-:W-:Y:S01]  /*0270*/  IMAD.MOV.U32 R18, RZ, RZ, RZ ;  /* 0x000000ffff127224 */ /* 0x000fe200078e00ff */
[----:B------:R-:W3:Y:S01]  /*0280*/  @!P1 LDG.E.EL R16, desc[UR4][R24.64] ;  /* 0x0000000418109981 */ /* 0x000ee2000c2e1900 */
[C---:B-----5:R-:W-:Y:S01]  /*0290*/  IMAD.WIDE R6, R11.reuse, 0x4, R6 ;  /* 0x000000040b067825 */ /* 0x060fe200078e0206 */
[----:B------:R-:W-:Y:S02]  /*02a0*/  SHF.R.S32.HI R12, RZ, 0x1f, R13 ;  /* 0x0000001fff0c7819 */ /* 0x000fe4000001140d */
[----:B------:R-:W-:-:S02]  /*02b0*/  ISETP.GT.AND P0, PT, R11, 0x1ff, PT ;  /* 0x000001ff0b00780c */ /* 0x000fc40003f04270 */
[----:B------:R-:W5:Y:S01]  /*02c0*/  @!P1 LDG.E.EL R14, desc[UR4][R6.64] ;  /* 0x00000004060e9981 */ /* 0x000f62000c2e1900 */
[----:B0-----:R-:W-:-:S03]  /*02d0*/  IMAD.WIDE R20, R11, 0x4, R4 ;  /* 0x000000040b147825 */ /* 0x001fc600078e0204 */
[----:B------:R0:W5:Y:S01]  /*02e0*/  @!P1 LDG.E.EL R15, desc[UR4][R6.64] ;  /* 0x00000004060f9981 */ /* 0x000162000c2e1900 */
[----:B------:R-:W-:Y:S02]  /*02f0*/  IMAD.IADD R4, R0, 0x1, -R19 ;  /* 0x0000000100047824 */ /* 0x000fe400078e0a13 */
[----:B------:R-:W-:Y:S01]  /*0300*/  IMAD.SHL.U32 R5, R11, 0x100, RZ ;  /* 0x000001000b057824 */ /* 0x000fe200078e00ff */
[----:B------:R-:W5:Y:S04]  /*0310*/  @!P1 LDG.E.EL R17, desc[UR4][R20.64] ;  /* 0x0000000414119981 */ /* 0x000f68000c2e1900 */
[----:B------:R-:W-:Y:S01]  /*0320*/  IADD3 R13, P2, P3, R5, R4, R13 ;  /* 0x00000004050d7210 */ /* 0x000fe20007b5e00d */
[----:B------:R-:W5:Y:S01]  /*0330*/  @!P1 LDG.E.EL R18, desc[UR4][R20.64] ;  /* 0x0000000414129981 */ /* 0x000f62000c2e1900 */
[----:B------:R-:W-:-:S02]  /*0340*/  SHF.R.S32.HI R4, RZ, 0x1f, R4 ;  /* 0x0000001fff047819 */ /* 0x000fc40000011404 */
[----:B------:R-:W-:-:S04]  /*0350*/  SHF.R.S32.HI R5, RZ, 0x1f, R5 ;  /* 0x0000001fff057819 */ /* 0x000fc80000011405 */
[----:B------:R-:W-:Y:S02]  /*0360*/  IADD3.X R4, R5, R4, R12, P2, P3 ;  /* 0x0000000405047210 */ /* 0x000fe400017e640c */
[----:B0-----:R-:W-:-:S04]  /*0370*/  LEA R6, P2, R13, UR6, 0x2 ;  /* 0x000000060d067c11 */ /* 0x001fc8000f8410ff */
[----:B------:R-:W-:Y:S02]  /*0380*/  LEA.HI.X R7, R13, UR7, R4, 0x2, P2 ;  /* 0x000000070d077c11 */ /* 0x000fe400090f1404 */
[----:B------:R-:W-:-:S06]  /*0390*/  CS2R R4, SRZ ;  /* 0x0000000000047805 */ /* 0x000fcc000001ff00 */
[----:B------:R4:W5:Y:S01]  /*03a0*/  @P0 LDG.E.64 R4, desc[UR4][R6.64+-0x80000] ;  /* 0xf800000406040981 */ /* 0x000962000c1e1b00 */
[----:B--2---:R-:W-:-:S05]  /*03b0*/  SEL R9, R9, RZ, !P1 ;  /* 0x000000ff09097207 */ /* 0x004fca0004800000 */
[----:B------:R-:W-:Y:S01]  /*03c0*/  FADD R9, R9, 9.9999997473787516356e-06 ;  /* 0x3727c5ac09097421 */ /* 0x000fe20000000000 */
[----:B------:R-:W-:-:S03]  /*03d0*/  SEL R8, R8, RZ, !P1 ;  /* 0x000000ff08087207 */ /* 0x000fc60004800000 */
[----:B------:R-:W0:Y:S02]  /*03e0*/  MUFU.SQRT R11, R9 ;  /* 0x00000009000b7308 */ /* 0x000e240000002000 */
[----:B------:R-:W-:-:S06]  /*03f0*/  FADD R8, R8, 9.9999997473787516356e-06 ;  /* 0x3727c5ac08087421 */ /* 0x000fcc0000000000 */
[----:B------:R-:W1:Y:S01]  /*0400*/  MUFU.SQRT R12, R8 ;  /* 0x00000008000c7308 */ /* 0x000e620000002000 */
[C---:B0-----:R-:W-:Y:S02]  /*0410*/  FSETP.GT.AND P2, PT, R11.reuse, 8.50705917302346158658e+37, PT ;  /* 0x7e8000000b00780b */ /* 0x041fe40003f44000 */
[----:B------:R-:W-:Y:S02]  /*0420*/  FSETP.GEU.AND P4, PT, R11, 1.175494350822287508e-38, PT ;  /* 0x008000000b00780b */ /* 0x000fe40003f8e000 */
[C---:B-1----:R-:W-:Y:S02]  /*0430*/  FSETP.GT.AND P3, PT, R12.reuse, 8.50705917302346158658e+37, PT ;  /* 0x7e8000000c00780b */ /* 0x042fe40003f64000 */
[----:B------:R-:W-:-:S07]  /*0440*/  FSETP.GEU.AND P5, PT, R12, 1.175494350822287508e-38, PT ;  /* 0x008000000c00780b */ /* 0x000fce0003fae000 */
[----:B------:R-:W-:-:S04]  /*0450*/  @P2 FMUL R11, R11, 0.25 ;  /* 0x3e8000000b0b2820 */ /* 0x000fc80000400000 */
[----:B------:R-:W-:Y:S01]  /*0460*/  @!P4 FMUL R11, R11, 16777216 ;  /* 0x4b8000000b0bc820 */ /* 0x000fe20000400000 */
[----:B------:R-:W-:Y:S02]  /*0470*/  IMAD.MOV.U32 R9, RZ, RZ, 0x3e800000 ;  /* 0x3e800000ff097424 */ /* 0x000fe400078e00ff */
[----:B------:R-:W-:-:S03]  /*0480*/  @P3 FMUL R12, R12, 0.25 ;  /* 0x3e8000000c0c3820 */ /* 0x000fc60000400000 */
[----:B------:R-:W0:Y:S01]  /*0490*/  MUFU.RCP R11, R11 ;  /* 0x0000000b000b7308 */ /* 0x000e220000001000 */
[----:B------:R-:W-:Y:S01]  /*04a0*/  @!P5 FMUL R12, R12, 16777216 ;  /* 0x4b8000000c0cd820 */ /* 0x000fe20000400000 */
[----:B----4-:R-:W-:Y:S02]  /*04b0*/  SEL R7, R2, RZ, !P1 ;  /* 0x000000ff02077207 */ /* 0x010fe40004800000 */
[----:B------:R-:W-:-:S04]  /*04c0*/  FSEL R2, R9, 1, P2 ;  /* 0x3f80000009027808 */ /* 0x000fc80001000000 */
[----:B------:R-:W1:Y:S01]  /*04d0*/  MUFU.RCP R12, R12 ;  /* 0x0000000c000c7308 */ /* 0x000e620000001000 */
[----:B------:R-:W-:Y:S01]  /*04e0*/  @!P4 FMUL R2, R2, 16777216 ;  /* 0x4b8000000202c820 */ /* 0x000fe20000400000 */
[----:B------:R-:W-:Y:S02]  /*04f0*/  FSEL R9, R9, 1, P3 ;  /* 0x3f80000009097808 */ /* 0x000fe40001800000 */
[----:B------:R-:W-:Y:S02]  /*0500*/  SEL R10, R10, RZ, !P1 ;  /* 0x000000ff0a0a7207 */ /* 0x000fe40004800000 */
[----:B------:R-:W-:Y:S01]  /*0510*/  SEL R6, R3, RZ, !P1 ;  /* 0x000000ff03067207 */ /* 0x000fe20004800000 */
[----:B0-----:R-:W-:Y:S01]  /*0520*/  FMUL R8, R11, R2 ;  /* 0x000000020b087220 */ /* 0x001fe20000400000 */
[----:B---3--:R-:W-:Y:S01]  /*0530*/  SEL R13, R16, RZ, !P1 ;  /* 0x000000ff100d7207 */ /* 0x008fe20004800000 */
[----:B------:R-:W0:Y:S01]  /*0540*/  LDC.64 R2, c[0x0][0x240] ;  /* 0x00009000ff027b82 */ /* 0x000e220000000a00 */
[----:B------:R-:W-:Y:S01]  /*0550*/  @!P5 FMUL R9, R9, 16777216 ;  /* 0x4b8000000909d820 */ /* 0x000fe20000400000 */
[----:B------:R-:W-:-:S02]  /*0560*/  FADD R7, R7, -R10 ;  /* 0x8000000a07077221 */ /* 0x000fc40000000000 */
[----:B------:R-:W-:Y:S01]  /*0570*/  FADD R6, R6, -R13 ;  /* 0x8000000d06067221 */ /* 0x000fe20000000000 */
[----:B-1----:R-:W-:Y:S01]  /*0580*/  FMUL R9, R12, R9 ;  /* 0x000000090c097220 */ /* 0x002fe20000400000 */
[----:B------:R-:W-:Y:S01]  /*0590*/  FMUL R7, R7, R8 ;  /* 0x0000000807077220 */ /* 0x000fe20000400000 */
[----:B-----5:R-:W-:Y:S02]  /*05a0*/  SEL R14, R14, RZ, !P1 ;  /* 0x000000ff0e0e7207 */ /* 0x020fe40004800000 */
[----:B------:R-:W-:Y:S01]  /*05b0*/  SEL R15, R15, RZ, !P1 ;  /* 0x000000ff0f0f7207 */ /* 0x000fe20004800000 */
[----:B------:R-:W-:Y:S01]  /*05c0*/  FMUL R9, R6, R9 ;  /* 0x0000000906097220 */ /* 0x000fe20000400000 */
[----:B------:R-:W-:Y:S02]  /*05d0*/  SEL R8, R17, RZ, !P1 ;  /* 0x000000ff11087207 */ /* 0x000fe40004800000 */
[----:B------:R-:W-:-:S03]  /*05e0*/  SEL R18, R18, RZ, !P1 ;  /* 0x000000ff12127207 */ /* 0x000fc60004800000 */
[----:B------:R-:W-:Y:S02]  /*05f0*/  FFMA R6, R7, R14, R8 ;  /* 0x0000000e07067223 */ /* 0x000fe40000000008 */
[----:B------:R-:W-:-:S03]  /*0600*/  FFMA R18, R9, R15, R18 ;  /* 0x0000000f09127223 */ /* 0x000fc60000000012 */
[----:B------:R-:W-:Y:S02]  /*0610*/  FSETP.GEU.AND P2, PT, R6, RZ, PT ;  /* 0x000000ff0600720b */ /* 0x000fe40003f4e000 */
[----:B------:R-:W-:Y:S01]  /*0620*/  FSETP.GEU.AND P3, PT, R18, RZ, PT ;  /* 0x000000ff1200720b */ /* 0x000fe20003f6e000 */
[----:B0-----:R-:W-:Y:S01]  /*0630*/  IMAD.WIDE R2, R0, 0x4, R2 ;  /* 0x0000000400027825 */ /* 0x001fe200078e0202 */
[----:B------:R-:W-:Y:S02]  /*0640*/  FSEL R6, R6, RZ, P2 ;  /* 0x000000ff06067208 */ /* 0x000fe40001000000 */
[----:B------:R-:W-:Y:S02]  /*0650*/  FSEL R7, R18, RZ, P3 ;  /* 0x000000ff12077208 */ /* 0x000fe40001800000 */
[----:B------:R-:W-:Y:S02]  /*0660*/  @P1 SEL R6, R4, RZ, P0 ;  /* 0x000000ff04061207 */ /* 0x000fe40000000000 */
[----:B------:R-:W-:-:S05]  /*0670*/  @P1 SEL R7, R5, RZ, P0 ;  /* 0x000000ff05071207 */ /* 0x000fca0000000000 */
[----:B------:R-:W-:Y:S01]  /*0680*/  STG.E.64 desc[UR4][R2.64], R6 ;  /* 0x0000000602007986 */ /* 0x000fe2000c101b04 */
[----:B------:R-:W-:Y:S05]  /*0690*/  EXIT ;  /* 0x000000000000794d */ /* 0x000fea0003800000 */
.L_x_0:
[----:B------:R-:W-:-:S00]  /*06a0*/  BRA `(.L_x_0) ;  /* 0xfffffffc00fc7947 */ /* 0x000fc0000383ffff */
[----:B------:R-:W-:-:S00]  /*06b0*/  NOP ;  /* 0x0000000000007918 */ /* 0x000fc00000000000 */
        /* <DEDUP_REMOVED lines=12> */
.L_x_1:


//--------------------- .nv.global.init           --------------------------
	.section	.nv.global.init,"aw",@progbits
.nv.global.init:
	.type		_$_str,@object
	.size		_$_str,(_$_str_$_2 - _$_str)
_$_str:
        /*0000*/ 	.byte	0x5f, 0x5f, 0x43, 0x55, 0x44, 0x41, 0x5f, 0x46, 0x54, 0x5a, 0x00
	.type		_$_str_$_2,@object
	.size		_$_str_$_2,(.L_1 - _$_str_$_2)
_$_str_$_2:
        /*000b*/ 	.byte	0x5f, 0x5f, 0x43, 0x55, 0x44, 0x41, 0x5f, 0x50, 0x52, 0x45, 0x43, 0x5f, 0x53, 0x51, 0x52, 0x54
        /*001b*/ 	.byte	0x00
.L_1:


//--------------------- .nv.constant0.triton_poi_fused_cat_66 --------------------------
	.section	.nv.constant0.triton_poi_fused_cat_66,"a",@progbits
	.sectionflags	@""
	.align	4
.nv.constant0.triton_poi_fused_cat_66:
	.zero		588
